	.headerflags	@"EF_CUDA_TEXMODE_UNIFIED EF_CUDA_64BIT_ADDRESS EF_CUDA_ACCELERATORS EF_CUDA_SM90 EF_CUDA_VIRTUAL_SM(EF_CUDA_SM90)"
	.elftype	@"ET_EXEC"


//--------------------- .nv.info                  --------------------------
	.section	.nv.info,"",@"SHT_CUDA_INFO"
	.align	4


	//----- nvinfo : EIATTR_REGCOUNT
	.align		4
        /*0000*/ 	.byte	0x04, 0x2f
        /*0002*/ 	.short	(.L_1 - .L_0)
	.align		4
.L_0:
        /*0004*/ 	.word	index@(triton_poi_fused_addmm_relu_6)
        /*0008*/ 	.word	0x0000000c


	//----- nvinfo : EIATTR_MIN_STACK_SIZE
	.align		4
.L_1:
        /*000c*/ 	.byte	0x04, 0x12
        /*000e*/ 	.short	(.L_3 - .L_2)
	.align		4
.L_2:
        /*0010*/ 	.word	index@(triton_poi_fused_addmm_relu_6)
        /*0014*/ 	.word	0x00000000


	//----- nvinfo : EIATTR_FRAME_SIZE
	.align		4
.L_3:
        /*0018*/ 	.byte	0x04, 0x11
        /*001a*/ 	.short	(.L_5 - .L_4)
	.align		4
.L_4:
        /*001c*/ 	.word	index@(triton_poi_fused_addmm_relu_6)
        /*0020*/ 	.word	0x00000000


	//----- nvinfo : EIATTR_MIN_STACK_SIZE
	.align		4
.L_5:
        /*0024*/ 	.byte	0x04, 0x12
        /*0026*/ 	.short	(.L_7 - .L_6)
	.align		4
.L_6:
        /*0028*/ 	.word	index@(triton_poi_fused_addmm_relu_6)
        /*002c*/ 	.word	0x00000000
.L_7:


//--------------------- .nv.info.triton_poi_fused_addmm_relu_6 --------------------------
	.section	.nv.info.triton_poi_fused_addmm_relu_6,"",@"SHT_CUDA_INFO"
	.sectionflags	@""
	.align	4


	//----- nvinfo : EIATTR_CUDA_API_VERSION
	.align		4
        /*0000*/ 	.byte	0x04, 0x37
        /*0002*/ 	.short	(.L_9 - .L_8)
.L_8:
        /*0004*/ 	.word	0x0000007c


	//----- nvinfo : EIATTR_KPARAM_INFO
	.align		4
.L_9:
        /*0008*/ 	.byte	0x04, 0x17
        /*000a*/ 	.short	(.L_11 - .L_10)
.L_10:
        /*000c*/ 	.word	0x00000000
        /*0010*/ 	.short	0x0002
        /*0012*/ 	.short	0x0010
        /*0014*/ 	.byte	0x00, 0xf0, 0x11, 0x00


	//----- nvinfo : EIATTR_KPARAM_INFO
	.align		4
.L_11:
        /*0018*/ 	.byte	0x04, 0x17
        /*001a*/ 	.short	(.L_13 - .L_12)
.L_12:
        /*001c*/ 	.word	0x00000000
        /*0020*/ 	.short	0x0001
        /*0022*/ 	.short	0x0008
        /*0024*/ 	.byte	0x00, 0xf4, 0x21, 0x00


	//----- nvinfo : EIATTR_KPARAM_INFO
	.align		4
.L_13:
        /*0028*/ 	.byte	0x04, 0x17
        /*002a*/ 	.short	(.L_15 - .L_14)
.L_14:
        /*002c*/ 	.word	0x00000000
        /*0030*/ 	.short	0x0000
        /*0032*/ 	.short	0x0000
        /*0034*/ 	.byte	0x00, 0xf4, 0x21, 0x00


	//----- nvinfo : EIATTR_SPARSE_MMA_MASK
	.align		4
.L_15:
        /*0038*/ 	.byte	0x03, 0x50
        /*003a*/ 	.short	0x0000


	//----- nvinfo : EIATTR_MAXREG_COUNT
	.align		4
        /*003c*/ 	.byte	0x03, 0x1b
        /*003e*/ 	.short	0x00ff


	//----- nvinfo : EIATTR_EXIT_INSTR_OFFSETS
	.align		4
        /*0040*/ 	.byte	0x04, 0x1c
        /*0042*/ 	.short	(.L_17 - .L_16)


	//   ....[0]....
.L_16:
        /*0044*/ 	.word	0x00000170


	//   ....[1]....
        /*0048*/ 	.word	0x00000190


	//----- nvinfo : EIATTR_REQNTID
	.align		4
.L_17:
        /*004c*/ 	.byte	0x04, 0x10
        /*004e*/ 	.short	(.L_19 - .L_18)
.L_18:
        /*0050*/ 	.word	0x00000020
        /*0054*/ 	.word	0x00000001
        /*0058*/ 	.word	0x00000001


	//----- nvinfo : EIATTR_CBANK_PARAM_SIZE
	.align		4
.L_19:
        /*005c*/ 	.byte	0x03, 0x19
        /*005e*/ 	.short	0x0014


	//----- nvinfo : EIATTR_PARAM_CBANK
	.align		4
        /*0060*/ 	.byte	0x04, 0x0a
        /*0062*/ 	.short	(.L_21 - .L_20)
	.align		4
.L_20:
        /*0064*/ 	.word	index@(.nv.constant0.triton_poi_fused_addmm_relu_6)
        /*0068*/ 	.short	0x0210
        /*006a*/ 	.short	0x0014


	//----- nvinfo : EIATTR_SW_WAR
	.align		4
.L_21:
        /*006c*/ 	.byte	0x04, 0x36
        /*006e*/ 	.short	(.L_23 - .L_22)
.L_22:
        /*0070*/ 	.word	0x00000008
.L_23:


//--------------------- .nv.callgraph             --------------------------
	.section	.nv.callgraph,"",@"SHT_CUDA_CALLGRAPH"
	.align	4
	.sectionentsize	8
	.align		4
        /*0000*/ 	.word	0x00000000
	.align		4
        /*0004*/ 	.word	0xffffffff
	.align		4
        /*0008*/ 	.word	0x00000000
	.align		4
        /*000c*/ 	.word	0xfffffffe
	.align		4
        /*0010*/ 	.word	0x00000000
	.align		4
        /*0014*/ 	.word	0xfffffffd
	.align		4
        /*0018*/ 	.word	0x00000000
	.align		4
        /*001c*/ 	.word	0xfffffffc


//--------------------- .text.triton_poi_fused_addmm_relu_6 --------------------------
	.section	.text.triton_poi_fused_addmm_relu_6,"ax",@progbits
	.align	128
        .global         triton_poi_fused_addmm_relu_6
        .type           triton_poi_fused_addmm_relu_6,@function
        .size           triton_poi_fused_addmm_relu_6,(.L_x_1 - triton_poi_fused_addmm_relu_6)
        .other          triton_poi_fused_addmm_relu_6,@"STO_CUDA_ENTRY STV_DEFAULT"
triton_poi_fused_addmm_relu_6:
.text.triton_poi_fused_addmm_relu_6:
[----:B------:R-:W0:Y:S02]  /*0000*/  LDC R1, c[0x0][0x28] ;  /* 0x00000a00ff017b82 */ /* 0x000e240000000800 */
[----:B------:R-:W1:Y:S01]  /*0010*/  S2R R0, SR_TID.X ;  /* 0x0000000000007919 */ /* 0x000e620000002100 */
[----:B------:R-:W2:Y:S01]  /*0020*/  LDC.64 R2, c[0x0][0x210] ;  /* 0x00008400ff027b82 */ /* 0x000ea20000000a00 */
[----:B------:R-:W-:Y:S01]  /*0030*/  ULDC.64 UR4, c[0x0][0x208] ;  /* 0x0000820000047ab9 */ /* 0x000fe20000000a00 */
[----:B------:R-:W3:Y:S06]  /*0040*/  S2R R7, SR_CTAID.X ;  /* 0x0000000000077919 */ /* 0x000eec0000002500 */
[----:B------:R-:W4:Y:S01]  /*0050*/  LDC.64 R4, c[0x0][0x218] ;  /* 0x00008600ff047b82 */ /* 0x000f220000000a00 */
[----:B-1----:R-:W-:-:S02]  /*0060*/  LOP3.LUT R0, R0, 0x1f, RZ, 0xc0, !PT ;  /* 0x0000001f00007812 */ /* 0x002fc400078ec0ff */
[----:B---3--:R-:W-:-:S03]  /*0070*/  SHF.R.S32.HI R6, RZ, 0x1a, R7 ;  /* 0x0000001aff067819 */ /* 0x008fc60000011407 */
[----:B------:R-:W-:Y:S01]  /*0080*/  IMAD R7, R7, 0x20, R0 ;  /* 0x0000002007077824 */ /* 0x000fe200078e0200 */
[----:B------:R-:W-:-:S03]  /*0090*/  SGXT R0, R6, 0x1 ;  /* 0x000000010600781a */ /* 0x000fc60000000200 */
[C---:B--2---:R-:W-:Y:S01]  /*00a0*/  IMAD.WIDE R2, R7.reuse, 0x4, R2 ;  /* 0x0000000407027825 */ /* 0x044fe200078e0202 */
[----:B------:R-:W-:Y:S02]  /*00b0*/  ISETP.GE.AND P1, PT, R7, 0x20, PT ;  /* 0x000000200700780c */ /* 0x000fe40003f26270 */
[----:B------:R-:W-:-:S04]  /*00c0*/  LEA.HI R0, R0, R7, RZ, 0x3 ;  /* 0x0000000700007211 */ /* 0x000fc800078f18ff */
[----:B------:R-:W-:-:S05]  /*00d0*/  LOP3.LUT R0, R0, 0xfffffff8, RZ, 0xc0, !PT ;  /* 0xfffffff800007812 */ /* 0x000fca00078ec0ff */
[----:B------:R-:W-:Y:S02]  /*00e0*/  IMAD.IADD R9, R7, 0x1, -R0 ;  /* 0x0000000107097824 */ /* 0x000fe400078e0a00 */
[----:B------:R-:W-:Y:S02]  /*00f0*/  IMAD.MOV.U32 R0, RZ, RZ, RZ ;  /* 0x000000ffff007224 */ /* 0x000fe400078e00ff */
[----:B------:R-:W-:Y:S02]  /*0100*/  IMAD.MOV.U32 R7, RZ, RZ, RZ ;  /* 0x000000ffff077224 */ /* 0x000fe400078e00ff */
[----:B----4-:R-:W-:Y:S02]  /*0110*/  IMAD.WIDE R4, R9, 0x4, R4 ;  /* 0x0000000409047825 */ /* 0x010fe400078e0204 */
[----:B------:R-:W2:Y:S04]  /*0120*/  @!P1 LDG.E R0, desc[UR4][R2.64] ;  /* 0x0000000402009981 */ /* 0x000ea8000c1e1900 */
[----:B------:R-:W2:Y:S02]  /*0130*/  @!P1 LDG.E.EL R7, desc[UR4][R4.64] ;  /* 0x0000000404079981 */ /* 0x000ea4000c2e1900 */
[----:B--2---:R-:W-:Y:S01]  /*0140*/  FADD R6, R7, R0 ;  /* 0x0000000007067221 */ /* 0x004fe20000000000 */
[----:B------:R-:W-:-:S04]  /*0150*/  FSETP.GEU.AND P0, PT, R0, -R7, PT ;  /* 0x800000070000720b */ /* 0x000fc80003f0e000 */
[----:B------:R-:W-:Y:S01]  /*0160*/  FSEL R7, R6, RZ, P0 ;  /* 0x000000ff06077208 */ /* 0x000fe20000000000 */
[----:B------:R-:W-:Y:S08]  /*0170*/  @P1 EXIT ;  /* 0x000000000000194d */ /* 0x000ff00003800000 */
[----:B------:R-:W-:Y:S01]  /*0180*/  STG.E desc[UR4][R2.64], R7 ;  /* 0x0000000702007986 */ /* 0x000fe2000c101904 */
[----:B------:R-:W-:Y:S05]  /*0190*/  EXIT ;  /* 0x000000000000794d */ /* 0x000fea0003800000 */
.L_x_0:
[----:B------:R-:W-:-:S00]  /*01a0*/  BRA `(.L_x_0) ;  /* 0xfffffffc00fc7947 */ /* 0x000fc0000383ffff */
[----:B------:R-:W-:-:S00]  /*01b0*/  NOP ;  /* 0x0000000000007918 */ /* 0x000fc00000000000 */
        /* <DEDUP_REMOVED lines=12> */
.L_x_1:


//--------------------- .nv.constant0.triton_poi_fused_addmm_relu_6 --------------------------
	.section	.nv.constant0.triton_poi_fused_addmm_relu_6,"a",@progbits
	.sectionflags	@""
	.align	4
.nv.constant0.triton_poi_fused_addmm_relu_6:
	.zero		548
